	.headerflags	@"EF_CUDA_TEXMODE_UNIFIED EF_CUDA_64BIT_ADDRESS EF_CUDA_ACCELERATORS EF_CUDA_SM90 EF_CUDA_VIRTUAL_SM(EF_CUDA_SM90)"
	.elftype	@"ET_EXEC"


//--------------------- .nv.info                  --------------------------
	.section	.nv.info,"",@"SHT_CUDA_INFO"
	.align	4


	//----- nvinfo : EIATTR_REGCOUNT
	.align		4
        /*0000*/ 	.byte	0x04, 0x2f
        /*0002*/ 	.short	(.L_1 - .L_0)
	.align		4
.L_0:
        /*0004*/ 	.word	index@(triton_poi_fused__to_copy_34)
        /*0008*/ 	.word	0x00000009


	//----- nvinfo : EIATTR_MIN_STACK_SIZE
	.align		4
.L_1:
        /*000c*/ 	.byte	0x04, 0x12
        /*000e*/ 	.short	(.L_3 - .L_2)
	.align		4
.L_2:
        /*0010*/ 	.word	index@(triton_poi_fused__to_copy_34)
        /*0014*/ 	.word	0x00000000


	//----- nvinfo : EIATTR_FRAME_SIZE
	.align		4
.L_3:
        /*0018*/ 	.byte	0x04, 0x11
        /*001a*/ 	.short	(.L_5 - .L_4)
	.align		4
.L_4:
        /*001c*/ 	.word	index@(triton_poi_fused__to_copy_34)
        /*0020*/ 	.word	0x00000000


	//----- nvinfo : EIATTR_MIN_STACK_SIZE
	.align		4
.L_5:
        /*0024*/ 	.byte	0x04, 0x12
        /*0026*/ 	.short	(.L_7 - .L_6)
	.align		4
.L_6:
        /*0028*/ 	.word	index@(triton_poi_fused__to_copy_34)
        /*002c*/ 	.word	0x00000000
.L_7:


//--------------------- .nv.info.triton_poi_fused__to_copy_34 --------------------------
	.section	.nv.info.triton_poi_fused__to_copy_34,"",@"SHT_CUDA_INFO"
	.sectionflags	@""
	.align	4


	//----- nvinfo : EIATTR_CUDA_API_VERSION
	.align		4
        /*0000*/ 	.byte	0x04, 0x37
        /*0002*/ 	.short	(.L_9 - .L_8)
.L_8:
        /*0004*/ 	.word	0x0000007c


	//----- nvinfo : EIATTR_KPARAM_INFO
	.align		4
.L_9:
        /*0008*/ 	.byte	0x04, 0x17
        /*000a*/ 	.short	(.L_11 - .L_10)
.L_10:
        /*000c*/ 	.word	0x00000000
        /*0010*/ 	.short	0x0001
        /*0012*/ 	.short	0x0008
        /*0014*/ 	.byte	0x00, 0xf0, 0x11, 0x00


	//----- nvinfo : EIATTR_KPARAM_INFO
	.align		4
.L_11:
        /*0018*/ 	.byte	0x04, 0x17
        /*001a*/ 	.short	(.L_13 - .L_12)
.L_12:
        /*001c*/ 	.word	0x00000000
        /*0020*/ 	.short	0x0000
        /*0022*/ 	.short	0x0000
        /*0024*/ 	.byte	0x00, 0xf4, 0x21, 0x00


	//----- nvinfo : EIATTR_SPARSE_MMA_MASK
	.align		4
.L_13:
        /*0028*/ 	.byte	0x03, 0x50
        /*002a*/ 	.short	0x0000


	//----- nvinfo : EIATTR_MAXREG_COUNT
	.align		4
        /*002c*/ 	.byte	0x03, 0x1b
        /*002e*/ 	.short	0x00ff


	//----- nvinfo : EIATTR_EXIT_INSTR_OFFSETS
	.align		4
        /*0030*/ 	.byte	0x04, 0x1c
        /*0032*/ 	.short	(.L_15 - .L_14)


	//   ....[0]....
.L_14:
        /*0034*/ 	.word	0x000000e0


	//   ....[1]....
        /*0038*/ 	.word	0x00000110


	//----- nvinfo : EIATTR_REQNTID
	.align		4
.L_15:
        /*003c*/ 	.byte	0x04, 0x10
        /*003e*/ 	.short	(.L_17 - .L_16)
.L_16:
        /*0040*/ 	.word	0x00000020
        /*0044*/ 	.word	0x00000001
        /*0048*/ 	.word	0x00000001


	//----- nvinfo : EIATTR_CBANK_PARAM_SIZE
	.align		4
.L_17:
        /*004c*/ 	.byte	0x03, 0x19
        /*004e*/ 	.short	0x000c


	//----- nvinfo : EIATTR_PARAM_CBANK
	.align		4
        /*0050*/ 	.byte	0x04, 0x0a
        /*0052*/ 	.short	(.L_19 - .L_18)
	.align		4
.L_18:
        /*0054*/ 	.word	index@(.nv.constant0.triton_poi_fused__to_copy_34)
        /*0058*/ 	.short	0x0210
        /*005a*/ 	.short	0x000c


	//----- nvinfo : EIATTR_SW_WAR
	.align		4
.L_19:
        /*005c*/ 	.byte	0x04, 0x36
        /*005e*/ 	.short	(.L_21 - .L_20)
.L_20:
        /*0060*/ 	.word	0x00000008
.L_21:


//--------------------- .nv.callgraph             --------------------------
	.section	.nv.callgraph,"",@"SHT_CUDA_CALLGRAPH"
	.align	4
	.sectionentsize	8
	.align		4
        /*0000*/ 	.word	0x00000000
	.align		4
        /*0004*/ 	.word	0xffffffff
	.align		4
        /*0008*/ 	.word	0x00000000
	.align		4
        /*000c*/ 	.word	0xfffffffe
	.align		4
        /*0010*/ 	.word	0x00000000
	.align		4
        /*0014*/ 	.word	0xfffffffd
	.align		4
        /*0018*/ 	.word	0x00000000
	.align		4
        /*001c*/ 	.word	0xfffffffc


//--------------------- .text.triton_poi_fused__to_copy_34 --------------------------
	.section	.text.triton_poi_fused__to_copy_34,"ax",@progbits
	.align	128
        .global         triton_poi_fused__to_copy_34
        .type           triton_poi_fused__to_copy_34,@function
        .size           triton_poi_fused__to_copy_34,(.L_x_1 - triton_poi_fused__to_copy_34)
        .other          triton_poi_fused__to_copy_34,@"STO_CUDA_ENTRY STV_DEFAULT"
triton_poi_fused__to_copy_34:
.text.triton_poi_fused__to_copy_34:
[----:B------:R-:W0:Y:S02]  /*0000*/  LDC R1, c[0x0][0x28] ;  /* 0x00000a00ff017b82 */ /* 0x000e240000000800 */
[----:B------:R-:W1:Y:S01]  /*0010*/  S2R R6, SR_TID.X ;  /* 0x0000000000067919 */ /* 0x000e620000002100 */
[----:B------:R-:W2:Y:S01]  /*0020*/  LDC.64 R2, c[0x0][0x210] ;  /* 0x00008400ff027b82 */ /* 0x000ea20000000a00 */
[----:B------:R-:W3:Y:S01]  /*0030*/  S2R R5, SR_CTAID.X ;  /* 0x0000000000057919 */ /* 0x000ee20000002500 */
[C---:B-1----:R-:W-:Y:S02]  /*0040*/  LOP3.LUT R0, R6.reuse, 0xf, RZ, 0xc0, !PT ;  /* 0x0000000f06007812 */ /* 0x042fe400078ec0ff */
[----:B------:R-:W-:-:S03]  /*0050*/  LOP3.LUT P0, RZ, R6, 0x10, RZ, 0xc0, !PT ;  /* 0x0000001006ff7812 */ /* 0x000fc6000780c0ff */
[----:B---3--:R-:W-:-:S04]  /*0060*/  IMAD R5, R5, 0x10, R0 ;  /* 0x0000001005057824 */ /* 0x008fc800078e0200 */
[C---:B--2---:R-:W-:Y:S01]  /*0070*/  IMAD.WIDE R2, R5.reuse, 0x8, R2 ;  /* 0x0000000805027825 */ /* 0x044fe200078e0202 */
[----:B------:R-:W-:Y:S02]  /*0080*/  I2FP.F32.S32 R0, R5 ;  /* 0x0000000500007245 */ /* 0x000fe40000201400 */
[----:B------:R-:W-:-:S03]  /*0090*/  ISETP.LT.AND P0, PT, R5, 0x10, !P0 ;  /* 0x000000100500780c */ /* 0x000fc60004701270 */
[----:B------:R-:W-:-:S05]  /*00a0*/  FMUL R0, R0, 0.46666666865348815918 ;  /* 0x3eeeeeef00007820 */ /* 0x000fca0000400000 */
[----:B------:R-:W-:-:S04]  /*00b0*/  FMNMX R0, RZ, R0, !PT ;  /* 0x00000000ff007209 */ /* 0x000fc80007800000 */
[----:B------:R-:W1:Y:S02]  /*00c0*/  F2I.TRUNC.NTZ R4, R0 ;  /* 0x0000000000047305 */ /* 0x000e64000020f100 */
[----:B-1----:R-:W-:Y:S01]  /*00d0*/  SHF.R.S32.HI R5, RZ, 0x1f, R4 ;  /* 0x0000001fff057819 */ /* 0x002fe20000011404 */
[----:B------:R-:W-:Y:S06]  /*00e0*/  @!P0 EXIT ;  /* 0x000000000000894d */ /* 0x000fec0003800000 */
[----:B------:R-:W-:Y:S02]  /*00f0*/  ULDC.64 UR4, c[0x0][0x208] ;  /* 0x0000820000047ab9 */ /* 0x000fe40000000a00 */
[----:B------:R-:W-:Y:S01]  /*0100*/  STG.E.64 desc[UR4][R2.64], R4 ;  /* 0x0000000402007986 */ /* 0x000fe2000c101b04 */
[----:B------:R-:W-:Y:S05]  /*0110*/  EXIT ;  /* 0x000000000000794d */ /* 0x000fea0003800000 */
.L_x_0:
[----:B------:R-:W-:-:S00]  /*0120*/  BRA `(.L_x_0) ;  /* 0xfffffffc00fc7947 */ /* 0x000fc0000383ffff */
[----:B------:R-:W-:-:S00]  /*0130*/  NOP ;  /* 0x0000000000007918 */ /* 0x000fc00000000000 */
        /* <DEDUP_REMOVED lines=12> */
.L_x_1:


//--------------------- .nv.constant0.triton_poi_fused__to_copy_34 --------------------------
	.section	.nv.constant0.triton_poi_fused__to_copy_34,"a",@progbits
	.sectionflags	@""
	.align	4
.nv.constant0.triton_poi_fused__to_copy_34:
	.zero		540
